	.headerflags	@"EF_CUDA_TEXMODE_UNIFIED EF_CUDA_64BIT_ADDRESS EF_CUDA_ACCELERATORS EF_CUDA_SM90 EF_CUDA_VIRTUAL_SM(EF_CUDA_SM90)"
	.elftype	@"ET_EXEC"


//--------------------- .nv.info                  --------------------------
	.section	.nv.info,"",@"SHT_CUDA_INFO"
	.align	4


	//----- nvinfo : EIATTR_REGCOUNT
	.align		4
        /*0000*/ 	.byte	0x04, 0x2f
        /*0002*/ 	.short	(.L_6 - .L_5)
	.align		4
.L_5:
        /*0004*/ 	.word	index@(triton_poi_fused_convolution_max_unpool2d_13)
        /*0008*/ 	.word	0x0000001c


	//----- nvinfo : EIATTR_MIN_STACK_SIZE
	.align		4
.L_6:
        /*000c*/ 	.byte	0x04, 0x12
        /*000e*/ 	.short	(.L_8 - .L_7)
	.align		4
.L_7:
        /*0010*/ 	.word	index@(triton_poi_fused_convolution_max_unpool2d_13)
        /*0014*/ 	.word	0x00000000


	//----- nvinfo : EIATTR_FRAME_SIZE
	.align		4
.L_8:
        /*0018*/ 	.byte	0x04, 0x11
        /*001a*/ 	.short	(.L_10 - .L_9)
	.align		4
.L_9:
        /*001c*/ 	.word	index@(triton_poi_fused_convolution_max_unpool2d_13)
        /*0020*/ 	.word	0x00000000


	//----- nvinfo : EIATTR_MIN_STACK_SIZE
	.align		4
.L_10:
        /*0024*/ 	.byte	0x04, 0x12
        /*0026*/ 	.short	(.L_12 - .L_11)
	.align		4
.L_11:
        /*0028*/ 	.word	index@(triton_poi_fused_convolution_max_unpool2d_13)
        /*002c*/ 	.word	0x00000000
.L_12:


//--------------------- .nv.info.triton_poi_fused_convolution_max_unpool2d_13 --------------------------
	.section	.nv.info.triton_poi_fused_convolution_max_unpool2d_13,"",@"SHT_CUDA_INFO"
	.sectionflags	@""
	.align	4


	//----- nvinfo : EIATTR_CUDA_API_VERSION
	.align		4
        /*0000*/ 	.byte	0x04, 0x37
        /*0002*/ 	.short	(.L_14 - .L_13)
.L_13:
        /*0004*/ 	.word	0x0000007c


	//----- nvinfo : EIATTR_KPARAM_INFO
	.align		4
.L_14:
        /*0008*/ 	.byte	0x04, 0x17
        /*000a*/ 	.short	(.L_16 - .L_15)
.L_15:
        /*000c*/ 	.word	0x00000000
        /*0010*/ 	.short	0x0008
        /*0012*/ 	.short	0x0040
        /*0014*/ 	.byte	0x00, 0xf0, 0x11, 0x00


	//----- nvinfo : EIATTR_KPARAM_INFO
	.align		4
.L_16:
        /*0018*/ 	.byte	0x04, 0x17
        /*001a*/ 	.short	(.L_18 - .L_17)
.L_17:
        /*001c*/ 	.word	0x00000000
        /*0020*/ 	.short	0x0007
        /*0022*/ 	.short	0x0038
        /*0024*/ 	.byte	0x00, 0xf4, 0x21, 0x00


	//----- nvinfo : EIATTR_KPARAM_INFO
	.align		4
.L_18:
        /*0028*/ 	.byte	0x04, 0x17
        /*002a*/ 	.short	(.L_20 - .L_19)
.L_19:
        /*002c*/ 	.word	0x00000000
        /*0030*/ 	.short	0x0006
        /*0032*/ 	.short	0x0030
        /*0034*/ 	.byte	0x00, 0xf4, 0x21, 0x00


	//----- nvinfo : EIATTR_KPARAM_INFO
	.align		4
.L_20:
        /*0038*/ 	.byte	0x04, 0x17
        /*003a*/ 	.short	(.L_22 - .L_21)
.L_21:
        /*003c*/ 	.word	0x00000000
        /*0040*/ 	.short	0x0005
        /*0042*/ 	.short	0x0028
        /*0044*/ 	.byte	0x00, 0xf4, 0x21, 0x00


	//----- nvinfo : EIATTR_KPARAM_INFO
	.align		4
.L_22:
        /*0048*/ 	.byte	0x04, 0x17
        /*004a*/ 	.short	(.L_24 - .L_23)
.L_23:
        /*004c*/ 	.word	0x00000000
        /*0050*/ 	.short	0x0004
        /*0052*/ 	.short	0x0020
        /*0054*/ 	.byte	0x00, 0xf4, 0x21, 0x00


	//----- nvinfo : EIATTR_KPARAM_INFO
	.align		4
.L_24:
        /*0058*/ 	.byte	0x04, 0x17
        /*005a*/ 	.short	(.L_26 - .L_25)
.L_25:
        /*005c*/ 	.word	0x00000000
        /*0060*/ 	.short	0x0003
        /*0062*/ 	.short	0x0018
        /*0064*/ 	.byte	0x00, 0xf4, 0x21, 0x00


	//----- nvinfo : EIATTR_KPARAM_INFO
	.align		4
.L_26:
        /*0068*/ 	.byte	0x04, 0x17
        /*006a*/ 	.short	(.L_28 - .L_27)
.L_27:
        /*006c*/ 	.word	0x00000000
        /*0070*/ 	.short	0x0002
        /*0072*/ 	.short	0x0010
        /*0074*/ 	.byte	0x00, 0xf4, 0x21, 0x00


	//----- nvinfo : EIATTR_KPARAM_INFO
	.align		4
.L_28:
        /*0078*/ 	.byte	0x04, 0x17
        /*007a*/ 	.short	(.L_30 - .L_29)
.L_29:
        /*007c*/ 	.word	0x00000000
        /*0080*/ 	.short	0x0001
        /*0082*/ 	.short	0x0008
        /*0084*/ 	.byte	0x00, 0xf4, 0x21, 0x00


	//----- nvinfo : EIATTR_KPARAM_INFO
	.align		4
.L_30:
        /*0088*/ 	.byte	0x04, 0x17
        /*008a*/ 	.short	(.L_32 - .L_31)
.L_31:
        /*008c*/ 	.word	0x00000000
        /*0090*/ 	.short	0x0000
        /*0092*/ 	.short	0x0000
        /*0094*/ 	.byte	0x00, 0xf4, 0x21, 0x00


	//----- nvinfo : EIATTR_SPARSE_MMA_MASK
	.align		4
.L_32:
        /*0098*/ 	.byte	0x03, 0x50
        /*009a*/ 	.short	0x0000


	//----- nvinfo : EIATTR_MAXREG_COUNT
	.align		4
        /*009c*/ 	.byte	0x03, 0x1b
        /*009e*/ 	.short	0x00ff


	//----- nvinfo : EIATTR_EXTERNS
	.align		4
        /*00a0*/ 	.byte	0x04, 0x0f
        /*00a2*/ 	.short	(.L_34 - .L_33)


	//   ....[0]....
	.align		4
.L_33:
        /*00a4*/ 	.word	index@(__assertfail)


	//----- nvinfo : EIATTR_SYSCALL_OFFSETS
	.align		4
.L_34:
        /*00a8*/ 	.byte	0x04, 0x46
        /*00aa*/ 	.short	(.L_36 - .L_35)


	//   ....[0]....
.L_35:
        /*00ac*/ 	.word	0x000003c0


	//----- nvinfo : EIATTR_EXIT_INSTR_OFFSETS
	.align		4
.L_36:
        /*00b0*/ 	.byte	0x04, 0x1c
        /*00b2*/ 	.short	(.L_38 - .L_37)


	//   ....[0]....
.L_37:
        /*00b4*/ 	.word	0x00000550


	//----- nvinfo : EIATTR_REQNTID
	.align		4
.L_38:
        /*00b8*/ 	.byte	0x04, 0x10
        /*00ba*/ 	.short	(.L_40 - .L_39)
.L_39:
        /*00bc*/ 	.word	0x00000080
        /*00c0*/ 	.word	0x00000001
        /*00c4*/ 	.word	0x00000001


	//----- nvinfo : EIATTR_CRS_STACK_SIZE
	.align		4
.L_40:
        /*00c8*/ 	.byte	0x04, 0x1e
        /*00ca*/ 	.short	(.L_42 - .L_41)
.L_41:
        /*00cc*/ 	.word	0x00000000


	//----- nvinfo : EIATTR_CBANK_PARAM_SIZE
	.align		4
.L_42:
        /*00d0*/ 	.byte	0x03, 0x19
        /*00d2*/ 	.short	0x0044


	//----- nvinfo : EIATTR_PARAM_CBANK
	.align		4
        /*00d4*/ 	.byte	0x04, 0x0a
        /*00d6*/ 	.short	(.L_44 - .L_43)
	.align		4
.L_43:
        /*00d8*/ 	.word	index@(.nv.constant0.triton_poi_fused_convolution_max_unpool2d_13)
        /*00dc*/ 	.short	0x0210
        /*00de*/ 	.short	0x0044


	//----- nvinfo : EIATTR_SW_WAR
	.align		4
.L_44:
        /*00e0*/ 	.byte	0x04, 0x36
        /*00e2*/ 	.short	(.L_46 - .L_45)
.L_45:
        /*00e4*/ 	.word	0x00000008
.L_46:


//--------------------- .nv.callgraph             --------------------------
	.section	.nv.callgraph,"",@"SHT_CUDA_CALLGRAPH"
	.align	4
	.sectionentsize	8
	.align		4
        /*0000*/ 	.word	0x00000000
	.align		4
        /*0004*/ 	.word	0xffffffff
	.align		4
        /*0008*/ 	.word	index@(triton_poi_fused_convolution_max_unpool2d_13)
	.align		4
        /*000c*/ 	.word	index@(__assertfail)
	.align		4
        /*0010*/ 	.word	0x00000000
	.align		4
        /*0014*/ 	.word	0xfffffffe
	.align		4
        /*0018*/ 	.word	0x00000000
	.align		4
        /*001c*/ 	.word	0xfffffffd
	.align		4
        /*0020*/ 	.word	0x00000000
	.align		4
        /*0024*/ 	.word	0xfffffffc


//--------------------- .nv.constant4             --------------------------
	.section	.nv.constant4,"a",@progbits
	.align	8
	.align		8
.nv.constant4:
        /*0000*/ 	.dword	__assertfail
	.align		8
        /*0008*/ 	.dword	assertFunc_0
	.align		8
        /*0010*/ 	.dword	assertFile_0
	.align		8
        /*0018*/ 	.dword	assertMessage_0
	.align		8
        /*0020*/ 	.dword	_$_str
	.align		8
        /*0028*/ 	.dword	_$_str_$_2


//--------------------- .text.triton_poi_fused_convolution_max_unpool2d_13 --------------------------
	.section	.text.triton_poi_fused_convolution_max_unpool2d_13,"ax",@progbits
	.sectionflags	@"SHF_BARRIERS=1"
	.align	128
        .global         triton_poi_fused_convolution_max_unpool2d_13
        .type           triton_poi_fused_convolution_max_unpool2d_13,@function
        .size           triton_poi_fused_convolution_max_unpool2d_13,(.L_x_2 - triton_poi_fused_convolution_max_unpool2d_13)
        .other          triton_poi_fused_convolution_max_unpool2d_13,@"STO_CUDA_ENTRY STV_DEFAULT"
triton_poi_fused_convolution_max_unpool2d_13:
.text.triton_poi_fused_convolution_max_unpool2d_13:
[----:B------:R-:W0:Y:S01]  /*0000*/  LDC R1, c[0x0][0x28] ;  /* 0x00000a00ff017b82 */ /* 0x000e220000000800 */
[----:B------:R-:W1:Y:S07]  /*0010*/  S2R R5, SR_TID.X ;  /* 0x0000000000057919 */ /* 0x000e6e0000002100 */
[----:B------:R-:W2:Y:S01]  /*0020*/  LDC.64 R2, c[0x0][0x220] ;  /* 0x00008800ff027b82 */ /* 0x000ea20000000a00 */
[----:B------:R-:W-:Y:S01]  /*0030*/  ULDC.64 UR4, c[0x0][0x208] ;  /* 0x0000820000047ab9 */ /* 0x000fe20000000a00 */
[----:B------:R-:W3:Y:S06]  /*0040*/  S2R R0, SR_CTAID.X ;  /* 0x0000000000007919 */ /* 0x000eec0000002500 */
[----:B------:R-:W4:Y:S08]  /*0050*/  LDC.64 R16, c[0x0][0x218] ;  /* 0x00008600ff107b82 */ /* 0x000f300000000a00 */
[----:B------:R-:W5:Y:S08]  /*0060*/  LDC.64 R12, c[0x0][0x228] ;  /* 0x00008a00ff0c7b82 */ /* 0x000f700000000a00 */
[----:B------:R-:W4:Y:S01]  /*0070*/  LDC.64 R8, c[0x0][0x230] ;  /* 0x00008c00ff087b82 */ /* 0x000f220000000a00 */
[----:B-1----:R-:W-:-:S07]  /*0080*/  LOP3.LUT R5, R5, 0x7f, RZ, 0xc0, !PT ;  /* 0x0000007f05057812 */ /* 0x002fce00078ec0ff */
[----:B------:R-:W1:Y:S01]  /*0090*/  LDC.64 R10, c[0x0][0x238] ;  /* 0x00008e00ff0a7b82 */ /* 0x000e620000000a00 */
[----:B---3--:R-:W-:Y:S01]  /*00a0*/  IMAD R5, R0, 0x80, R5 ;  /* 0x0000008000057824 */ /* 0x008fe200078e0205 */
[----:B------:R-:W-:-:S03]  /*00b0*/  SHF.R.S32.HI R0, RZ, 0x18, R0 ;  /* 0x00000018ff007819 */ /* 0x000fc60000011400 */
[----:B--2---:R-:W-:Y:S01]  /*00c0*/  IMAD.WIDE R2, R5, 0x8, R2 ;  /* 0x0000000805027825 */ /* 0x004fe200078e0202 */
[----:B------:R-:W-:Y:S02]  /*00d0*/  SGXT R0, R0, 0x1 ;  /* 0x000000010000781a */ /* 0x000fe40000000200 */
[----:B------:R-:W2:Y:S03]  /*00e0*/  LDC.64 R6, c[0x0][0x240] ;  /* 0x00009000ff067b82 */ /* 0x000ea60000000a00 */
[----:B------:R-:W3:Y:S01]  /*00f0*/  LDG.E.64 R2, desc[UR4][R2.64] ;  /* 0x0000000402027981 */ /* 0x000ee2000c1e1b00 */
[----:B------:R-:W-:-:S04]  /*0100*/  LEA.HI R0, R0, R5, RZ, 0x4 ;  /* 0x0000000500007211 */ /* 0x000fc800078f20ff */
[----:B------:R-:W2:Y:S01]  /*0110*/  LDC.64 R14, c[0x0][0x210] ;  /* 0x00008400ff0e7b82 */ /* 0x000ea20000000a00 */
[--C-:B------:R-:W-:Y:S02]  /*0120*/  SHF.R.S32.HI R4, RZ, 0x4, R0.reuse ;  /* 0x00000004ff047819 */ /* 0x100fe40000011400 */
[----:B------:R-:W-:-:S04]  /*0130*/  SHF.R.S32.HI R19, RZ, 0x1f, R0 ;  /* 0x0000001fff137819 */ /* 0x000fc80000011400 */
[----:B------:R-:W-:-:S04]  /*0140*/  LEA.HI R19, R19, R4, RZ, 0x9 ;  /* 0x0000000413137211 */ /* 0x000fc800078f48ff */
[----:B------:R-:W-:-:S05]  /*0150*/  LOP3.LUT R19, R19, 0xfffffe00, RZ, 0xc0, !PT ;  /* 0xfffffe0013137812 */ /* 0x000fca00078ec0ff */
[----:B------:R-:W-:-:S04]  /*0160*/  IMAD.IADD R19, R4, 0x1, -R19 ;  /* 0x0000000104137824 */ /* 0x000fc800078e0a13 */
[----:B----4-:R-:W-:-:S04]  /*0170*/  IMAD.WIDE R20, R19, 0x4, R16 ;  /* 0x0000000413147825 */ /* 0x010fc800078e0210 */
[C---:B0----5:R-:W-:Y:S01]  /*0180*/  IMAD.WIDE R12, R19.reuse, 0x4, R12 ;  /* 0x00000004130c7825 */ /* 0x061fe200078e020c */
[----:B------:R0:W5:Y:S03]  /*0190*/  LDG.E.EL R0, desc[UR4][R20.64] ;  /* 0x0000000414007981 */ /* 0x000166000c2e1900 */
[C---:B------:R-:W-:Y:S02]  /*01a0*/  IMAD.WIDE R24, R19.reuse, 0x4, R8 ;  /* 0x0000000413187825 */ /* 0x040fe400078e0208 */
[----:B------:R0:W5:Y:S02]  /*01b0*/  LDG.E.EL R9, desc[UR4][R12.64] ;  /* 0x000000040c097981 */ /* 0x000164000c2e1900 */
[C---:B-1----:R-:W-:Y:S02]  /*01c0*/  IMAD.WIDE R10, R19.reuse, 0x4, R10 ;  /* 0x00000004130a7825 */ /* 0x042fe400078e020a */
[----:B------:R0:W5:Y:S02]  /*01d0*/  LDG.E.EL R16, desc[UR4][R24.64] ;  /* 0x0000000418107981 */ /* 0x000164000c2e1900 */
[----:B--2---:R-:W-:-:S02]  /*01e0*/  IMAD.WIDE R6, R19, 0x4, R6 ;  /* 0x0000000413067825 */ /* 0x004fc400078e0206 */
[----:B------:R0:W5:Y:S02]  /*01f0*/  LDG.E.EL R17, desc[UR4][R10.64] ;  /* 0x000000040a117981 */ /* 0x000164000c2e1900 */
[----:B------:R-:W-:Y:S02]  /*0200*/  IMAD.WIDE R14, R5, 0x4, R14 ;  /* 0x00000004050e7825 */ /* 0x000fe400078e020e */
[----:B------:R0:W5:Y:S04]  /*0210*/  LDG.E.EL R18, desc[UR4][R6.64] ;  /* 0x0000000406127981 */ /* 0x000168000c2e1900 */
[----:B------:R0:W5:Y:S01]  /*0220*/  LDG.E R19, desc[UR4][R14.64] ;  /* 0x000000040e137981 */ /* 0x000162000c1e1900 */
[----:B------:R-:W-:-:S05]  /*0230*/  IMAD.SHL.U32 R5, R4, 0x40, RZ ;  /* 0x0000004004057824 */ /* 0x000fca00078e00ff */
[----:B---3--:R-:W-:-:S04]  /*0240*/  IADD3 R2, P0, R2, R5, RZ ;  /* 0x0000000502027210 */ /* 0x008fc80007f1e0ff */
[----:B------:R-:W-:-:S04]  /*0250*/  LEA.HI.X.SX32 R3, R5, R3, 0x1, P0 ;  /* 0x0000000305037211 */ /* 0x000fc800000f0eff */
[----:B------:R-:W-:-:S04]  /*0260*/  SHF.R.U32.HI R23, RZ, 0xe, R3 ;  /* 0x0000000eff177819 */ /* 0x000fc80000011603 */
[----:B------:R-:W-:-:S04]  /*0270*/  LOP3.LUT R23, R23, 0x20000, RZ, 0xc0, !PT ;  /* 0x0002000017177812 */ /* 0x000fc800078ec0ff */
[----:B------:R-:W-:-:S04]  /*0280*/  IADD3 R23, P0, R23, R2, RZ ;  /* 0x0000000217177210 */ /* 0x000fc80007f1e0ff */
[----:B------:R-:W-:Y:S02]  /*0290*/  IADD3.X R22, RZ, R3, RZ, P0, !PT ;  /* 0x00000003ff167210 */ /* 0x000fe400007fe4ff */
[----:B------:R-:W-:-:S04]  /*02a0*/  ISETP.GE.U32.AND P0, PT, R23, 0x20000, PT ;  /* 0x000200001700780c */ /* 0x000fc80003f06070 */
[----:B------:R-:W-:-:S13]  /*02b0*/  ISETP.GE.U32.AND.EX P0, PT, R22, RZ, PT, P0 ;  /* 0x000000ff1600720c */ /* 0x000fda0003f06100 */
[----:B0-----:R-:W-:Y:S05]  /*02c0*/  @!P0 BRA `(.L_x_0) ;  /* 0x0000000000408947 */ /* 0x001fea0003800000 */
[----:B------:R-:W-:Y:S01]  /*02d0*/  MOV R2, 0x0 ;  /* 0x0000000000027802 */ /* 0x000fe20000000f00 */
[----:B------:R-:W-:Y:S01]  /*02e0*/  ULDC.64 UR6, c[0x4][0x18] ;  /* 0x0100060000067ab9 */ /* 0x000fe20000000a00 */
[----:B------:R-:W-:Y:S01]  /*02f0*/  ULDC.64 UR8, c[0x4][0x8] ;  /* 0x0100020000087ab9 */ /* 0x000fe20000000a00 */
[----:B------:R-:W-:Y:S01]  /*0300*/  IMAD.U32 R4, RZ, RZ, UR6 ;  /* 0x00000006ff047e24 */ /* 0x000fe2000f8e00ff */
[----:B------:R-:W-:Y:S01]  /*0310*/  HFMA2.MMA R13, -RZ, RZ, 0, 0 ;  /* 0x00000000ff0d7435 */ /* 0x000fe200000001ff */
[----:B------:R-:W-:Y:S01]  /*0320*/  IMAD.U32 R5, RZ, RZ, UR7 ;  /* 0x00000007ff057e24 */ /* 0x000fe2000f8e00ff */
[----:B------:R-:W0:Y:S01]  /*0330*/  LDC.64 R2, c[0x4][R2] ;  /* 0x0100000002027b82 */ /* 0x000e220000000a00 */
[----:B------:R-:W-:Y:S01]  /*0340*/  ULDC.64 UR6, c[0x4][0x10] ;  /* 0x0100040000067ab9 */ /* 0x000fe20000000a00 */
[----:B------:R-:W-:Y:S01]  /*0350*/  IMAD.U32 R10, RZ, RZ, UR8 ;  /* 0x00000008ff0a7e24 */ /* 0x000fe2000f8e00ff */
[----:B------:R-:W-:Y:S01]  /*0360*/  MOV R6, UR6 ;  /* 0x0000000600067c02 */ /* 0x000fe20008000f00 */
[----:B------:R-:W-:Y:S01]  /*0370*/  IMAD.U32 R7, RZ, RZ, UR7 ;  /* 0x00000007ff077e24 */ /* 0x000fe2000f8e00ff */
[----:B------:R-:W-:Y:S01]  /*0380*/  MOV R11, UR9 ;  /* 0x00000009000b7c02 */ /* 0x000fe20008000f00 */
[----:B------:R-:W-:-:S02]  /*0390*/  IMAD.MOV.U32 R8, RZ, RZ, 0x28 ;  /* 0x00000028ff087424 */ /* 0x000fc400078e00ff */
[----:B------:R-:W-:-:S07]  /*03a0*/  IMAD.MOV.U32 R12, RZ, RZ, 0x1 ;  /* 0x00000001ff0c7424 */ /* 0x000fce00078e00ff */
[----:B------:R-:W-:-:S07]  /*03b0*/  LEPC R20, `(.L_x_0) ;  /* 0x000000001014794e */ /* 0x000fce0000000000 */
[----:B0----5:R-:W-:Y:S05]  /*03c0*/  CALL.ABS.NOINC R2 ;  /* 0x0000000002007343 */ /* 0x021fea0003c00000 */
.L_x_0:
[----:B-----5:R-:W-:Y:S01]  /*03d0*/  FADD R16, R16, 9.9999997473787516356e-06 ;  /* 0x3727c5ac10107421 */ /* 0x020fe20000000000 */
[----:B------:R-:W-:Y:S02]  /*03e0*/  IMAD.MOV.U32 R3, RZ, RZ, 0x3e800000 ;  /* 0x3e800000ff037424 */ /* 0x000fe400078e00ff */
[----:B------:R-:W-:Y:S01]  /*03f0*/  FADD R0, R19, R0 ;  /* 0x0000000013007221 */ /* 0x000fe20000000000 */
[----:B------:R-:W-:Y:S05]  /*0400*/  WARPSYNC.ALL ;  /* 0x0000000000007948 */ /* 0x000fea0003800000 */
[----:B------:R-:W-:Y:S01]  /*0410*/  BAR.SYNC.DEFER_BLOCKING 0x0 ;  /* 0x0000000000007b1d */ /* 0x000fe20000010000 */
[----:B------:R-:W-:-:S05]  /*0420*/  FADD R9, -R9, R0 ;  /* 0x0000000009097221 */ /* 0x000fca0000000100 */
[----:B------:R-:W0:Y:S01]  /*0430*/  MUFU.SQRT R2, R16 ;  /* 0x0000001000027308 */ /* 0x000e220000002000 */
[----:B------:R-:W-:Y:S01]  /*0440*/  ULDC.64 UR6, c[0x0][0x248] ;  /* 0x0000920000067ab9 */ /* 0x000fe20000000a00 */
[C---:B0-----:R-:W-:Y:S02]  /*0450*/  FSETP.GT.AND P0, PT, R2.reuse, 8.50705917302346158658e+37, PT ;  /* 0x7e8000000200780b */ /* 0x041fe40003f04000 */
[----:B------:R-:W-:Y:S01]  /*0460*/  FSETP.GEU.AND P1, PT, R2, 1.175494350822287508e-38, PT ;  /* 0x008000000200780b */ /* 0x000fe20003f2e000 */
[----:B------:R-:W-:Y:S01]  /*0470*/  STG.E desc[UR4][R14.64], R0 ;  /* 0x000000000e007986 */ /* 0x000fe2000c101904 */
[----:B------:R-:W-:-:S09]  /*0480*/  FSEL R3, R3, 1, P0 ;  /* 0x3f80000003037808 */ /* 0x000fd20000000000 */
[----:B------:R-:W-:Y:S02]  /*0490*/  @P0 FMUL R2, R2, 0.25 ;  /* 0x3e80000002020820 */ /* 0x000fe40000400000 */
[----:B------:R-:W-:Y:S02]  /*04a0*/  @!P1 FMUL R3, R3, 16777216 ;  /* 0x4b80000003039820 */ /* 0x000fe40000400000 */
[----:B------:R-:W-:-:S06]  /*04b0*/  @!P1 FMUL R2, R2, 16777216 ;  /* 0x4b80000002029820 */ /* 0x000fcc0000400000 */
[----:B------:R-:W0:Y:S02]  /*04c0*/  MUFU.RCP R2, R2 ;  /* 0x0000000200027308 */ /* 0x000e240000001000 */
[----:B0-----:R-:W-:Y:S01]  /*04d0*/  FMUL R4, R2, R3 ;  /* 0x0000000302047220 */ /* 0x001fe20000400000 */
[----:B------:R-:W-:-:S03]  /*04e0*/  LEA R2, P1, R23, UR6, 0x2 ;  /* 0x0000000617027c11 */ /* 0x000fc6000f8210ff */
[----:B------:R-:W-:Y:S01]  /*04f0*/  FMUL R4, R9, R4 ;  /* 0x0000000409047220 */ /* 0x000fe20000400000 */
[----:B------:R-:W-:-:S03]  /*0500*/  LEA.HI.X R3, R23, UR7, R22, 0x2, P1 ;  /* 0x0000000717037c11 */ /* 0x000fc600088f1416 */
[----:B------:R-:W-:-:S05]  /*0510*/  FFMA R4, R17, R4, R18 ;  /* 0x0000000411047223 */ /* 0x000fca0000000012 */
[----:B------:R-:W-:-:S04]  /*0520*/  FSETP.GEU.AND P0, PT, R4, RZ, PT ;  /* 0x000000ff0400720b */ /* 0x000fc80003f0e000 */
[----:B------:R-:W-:-:S05]  /*0530*/  FSEL R5, R4, RZ, P0 ;  /* 0x000000ff04057208 */ /* 0x000fca0000000000 */
[----:B------:R-:W-:Y:S01]  /*0540*/  STG.E desc[UR4][R2.64], R5 ;  /* 0x0000000502007986 */ /* 0x000fe2000c101904 */
[----:B------:R-:W-:Y:S05]  /*0550*/  EXIT ;  /* 0x000000000000794d */ /* 0x000fea0003800000 */
.L_x_1:
[----:B------:R-:W-:-:S00]  /*0560*/  BRA `(.L_x_1) ;  /* 0xfffffffc00fc7947 */ /* 0x000fc0000383ffff */
[----:B------:R-:W-:-:S00]  /*0570*/  NOP ;  /* 0x0000000000007918 */ /* 0x000fc00000000000 */
        /* <DEDUP_REMOVED lines=8> */
.L_x_2:


//--------------------- .nv.global.init           --------------------------
	.section	.nv.global.init,"aw",@progbits
.nv.global.init:
	.type		assertFunc_0,@object
	.size		assertFunc_0,(_$_str - assertFunc_0)
assertFunc_0:
        /*0000*/ 	.byte	0x75, 0x6e, 0x6b, 0x6e, 0x6f, 0x77, 0x6e, 0x00
	.type		_$_str,@object
	.size		_$_str,(_$_str_$_2 - _$_str)
_$_str:
        /*0008*/ 	.byte	0x5f, 0x5f, 0x43, 0x55, 0x44, 0x41, 0x5f, 0x46, 0x54, 0x5a, 0x00
	.type		_$_str_$_2,@object
	.size		_$_str_$_2,(assertMessage_0 - _$_str_$_2)
_$_str_$_2:
        /*0013*/ 	.byte	0x5f, 0x5f, 0x43, 0x55, 0x44, 0x41, 0x5f, 0x50, 0x52, 0x45, 0x43, 0x5f, 0x53, 0x51, 0x52, 0x54
        /*0023*/ 	.byte	0x00
	.type		assertMessage_0,@object
	.size		assertMessage_0,(assertFile_0 - assertMessage_0)
assertMessage_0:
        /*0024*/ 	.byte	0x69, 0x6e, 0x64, 0x65, 0x78, 0x20, 0x6f, 0x75, 0x74, 0x20, 0x6f, 0x66, 0x20, 0x62, 0x6f, 0x75
        /*0034*/ 	.byte	0x6e, 0x64, 0x73, 0x3a, 0x20, 0x30, 0x20, 0x3c, 0x3d, 0x20, 0x74, 0x6d, 0x70, 0x39, 0x20, 0x3c
        /*0044*/ 	.byte	0x20, 0x31, 0x33, 0x31, 0x30, 0x37, 0x32, 0x00
	.type		assertFile_0,@object
	.size		assertFile_0,(.L_1 - assertFile_0)
assertFile_0:
        /*004c*/ 	.byte	0x69, 0x6e, 0x64, 0x75, 0x63, 0x74, 0x6f, 0x72, 0x5f, 0x63, 0x61, 0x63, 0x68, 0x65, 0x2f, 0x73
        /*005c*/ 	.byte	0x6e, 0x2f, 0x63, 0x73, 0x6e, 0x75, 0x6a, 0x67, 0x79, 0x75, 0x7a, 0x6b, 0x78, 0x79, 0x33, 0x37
        /*006c*/ 	.byte	0x72, 0x65, 0x6c, 0x6d, 0x74, 0x6b, 0x32, 0x32, 0x6b, 0x32, 0x61, 0x36, 0x64, 0x71, 0x6e, 0x78
        /*007c*/ 	.byte	0x71, 0x71, 0x71, 0x34, 0x7a, 0x63, 0x75, 0x65, 0x64, 0x37, 0x65, 0x77, 0x67, 0x64, 0x61, 0x66
        /*008c*/ 	.byte	0x35, 0x70, 0x6e, 0x7a, 0x6a, 0x33, 0x2e, 0x70, 0x79, 0x00
.L_1:


//--------------------- .nv.constant0.triton_poi_fused_convolution_max_unpool2d_13 --------------------------
	.section	.nv.constant0.triton_poi_fused_convolution_max_unpool2d_13,"a",@progbits
	.sectionflags	@""
	.align	4
.nv.constant0.triton_poi_fused_convolution_max_unpool2d_13:
	.zero		596


//--------------------- SYMBOLS --------------------------

	.type		__assertfail,@function
